	.headerflags	@"EF_CUDA_TEXMODE_UNIFIED EF_CUDA_64BIT_ADDRESS EF_CUDA_ACCELERATORS EF_CUDA_SM90 EF_CUDA_VIRTUAL_SM(EF_CUDA_SM90)"
	.elftype	@"ET_EXEC"


//--------------------- .nv.info                  --------------------------
	.section	.nv.info,"",@"SHT_CUDA_INFO"
	.align	4


	//----- nvinfo : EIATTR_REGCOUNT
	.align		4
        /*0000*/ 	.byte	0x04, 0x2f
        /*0002*/ 	.short	(.L_1 - .L_0)
	.align		4
.L_0:
        /*0004*/ 	.word	index@(triton_poi_fused_convolution_34)
        /*0008*/ 	.word	0x0000000c


	//----- nvinfo : EIATTR_MIN_STACK_SIZE
	.align		4
.L_1:
        /*000c*/ 	.byte	0x04, 0x12
        /*000e*/ 	.short	(.L_3 - .L_2)
	.align		4
.L_2:
        /*0010*/ 	.word	index@(triton_poi_fused_convolution_34)
        /*0014*/ 	.word	0x00000000


	//----- nvinfo : EIATTR_FRAME_SIZE
	.align		4
.L_3:
        /*0018*/ 	.byte	0x04, 0x11
        /*001a*/ 	.short	(.L_5 - .L_4)
	.align		4
.L_4:
        /*001c*/ 	.word	index@(triton_poi_fused_convolution_34)
        /*0020*/ 	.word	0x00000000


	//----- nvinfo : EIATTR_MIN_STACK_SIZE
	.align		4
.L_5:
        /*0024*/ 	.byte	0x04, 0x12
        /*0026*/ 	.short	(.L_7 - .L_6)
	.align		4
.L_6:
        /*0028*/ 	.word	index@(triton_poi_fused_convolution_34)
        /*002c*/ 	.word	0x00000000
.L_7:


//--------------------- .nv.info.triton_poi_fused_convolution_34 --------------------------
	.section	.nv.info.triton_poi_fused_convolution_34,"",@"SHT_CUDA_INFO"
	.sectionflags	@""
	.align	4


	//----- nvinfo : EIATTR_CUDA_API_VERSION
	.align		4
        /*0000*/ 	.byte	0x04, 0x37
        /*0002*/ 	.short	(.L_9 - .L_8)
.L_8:
        /*0004*/ 	.word	0x0000007c


	//----- nvinfo : EIATTR_KPARAM_INFO
	.align		4
.L_9:
        /*0008*/ 	.byte	0x04, 0x17
        /*000a*/ 	.short	(.L_11 - .L_10)
.L_10:
        /*000c*/ 	.word	0x00000000
        /*0010*/ 	.short	0x0002
        /*0012*/ 	.short	0x0010
        /*0014*/ 	.byte	0x00, 0xf0, 0x11, 0x00


	//----- nvinfo : EIATTR_KPARAM_INFO
	.align		4
.L_11:
        /*0018*/ 	.byte	0x04, 0x17
        /*001a*/ 	.short	(.L_13 - .L_12)
.L_12:
        /*001c*/ 	.word	0x00000000
        /*0020*/ 	.short	0x0001
        /*0022*/ 	.short	0x0008
        /*0024*/ 	.byte	0x00, 0xf4, 0x21, 0x00


	//----- nvinfo : EIATTR_KPARAM_INFO
	.align		4
.L_13:
        /*0028*/ 	.byte	0x04, 0x17
        /*002a*/ 	.short	(.L_15 - .L_14)
.L_14:
        /*002c*/ 	.word	0x00000000
        /*0030*/ 	.short	0x0000
        /*0032*/ 	.short	0x0000
        /*0034*/ 	.byte	0x00, 0xf4, 0x21, 0x00


	//----- nvinfo : EIATTR_SPARSE_MMA_MASK
	.align		4
.L_15:
        /*0038*/ 	.byte	0x03, 0x50
        /*003a*/ 	.short	0x0000


	//----- nvinfo : EIATTR_MAXREG_COUNT
	.align		4
        /*003c*/ 	.byte	0x03, 0x1b
        /*003e*/ 	.short	0x00ff


	//----- nvinfo : EIATTR_EXIT_INSTR_OFFSETS
	.align		4
        /*0040*/ 	.byte	0x04, 0x1c
        /*0042*/ 	.short	(.L_17 - .L_16)


	//   ....[0]....
.L_16:
        /*0044*/ 	.word	0x00000150


	//----- nvinfo : EIATTR_REQNTID
	.align		4
.L_17:
        /*0048*/ 	.byte	0x04, 0x10
        /*004a*/ 	.short	(.L_19 - .L_18)
.L_18:
        /*004c*/ 	.word	0x00000080
        /*0050*/ 	.word	0x00000001
        /*0054*/ 	.word	0x00000001


	//----- nvinfo : EIATTR_CBANK_PARAM_SIZE
	.align		4
.L_19:
        /*0058*/ 	.byte	0x03, 0x19
        /*005a*/ 	.short	0x0014


	//----- nvinfo : EIATTR_PARAM_CBANK
	.align		4
        /*005c*/ 	.byte	0x04, 0x0a
        /*005e*/ 	.short	(.L_21 - .L_20)
	.align		4
.L_20:
        /*0060*/ 	.word	index@(.nv.constant0.triton_poi_fused_convolution_34)
        /*0064*/ 	.short	0x0210
        /*0066*/ 	.short	0x0014


	//----- nvinfo : EIATTR_SW_WAR
	.align		4
.L_21:
        /*0068*/ 	.byte	0x04, 0x36
        /*006a*/ 	.short	(.L_23 - .L_22)
.L_22:
        /*006c*/ 	.word	0x00000008
.L_23:


//--------------------- .nv.callgraph             --------------------------
	.section	.nv.callgraph,"",@"SHT_CUDA_CALLGRAPH"
	.align	4
	.sectionentsize	8
	.align		4
        /*0000*/ 	.word	0x00000000
	.align		4
        /*0004*/ 	.word	0xffffffff
	.align		4
        /*0008*/ 	.word	0x00000000
	.align		4
        /*000c*/ 	.word	0xfffffffe
	.align		4
        /*0010*/ 	.word	0x00000000
	.align		4
        /*0014*/ 	.word	0xfffffffd
	.align		4
        /*0018*/ 	.word	0x00000000
	.align		4
        /*001c*/ 	.word	0xfffffffc


//--------------------- .text.triton_poi_fused_convolution_34 --------------------------
	.section	.text.triton_poi_fused_convolution_34,"ax",@progbits
	.align	128
        .global         triton_poi_fused_convolution_34
        .type           triton_poi_fused_convolution_34,@function
        .size           triton_poi_fused_convolution_34,(.L_x_1 - triton_poi_fused_convolution_34)
        .other          triton_poi_fused_convolution_34,@"STO_CUDA_ENTRY STV_DEFAULT"
triton_poi_fused_convolution_34:
.text.triton_poi_fused_convolution_34:
[----:B------:R-:W-:Y:S01]  /*0000*/  LDC R1, c[0x0][0x28] ;  /* 0x00000a00ff017b82 */ /* 0x000fe20000000800 */
[----:B------:R-:W1:Y:S07]  /*0010*/  S2R R0, SR_TID.X ;  /* 0x0000000000007919 */ /* 0x000e6e0000002100 */
[----:B------:R-:W2:Y:S01]  /*0020*/  LDC.64 R2, c[0x0][0x210] ;  /* 0x00008400ff027b82 */ /* 0x000ea20000000a00 */
[----:B------:R-:W-:Y:S01]  /*0030*/  ULDC.64 UR4, c[0x0][0x208] ;  /* 0x0000820000047ab9 */ /* 0x000fe20000000a00 */
[----:B------:R-:W3:Y:S01]  /*0040*/  S2R R7, SR_CTAID.X ;  /* 0x0000000000077919 */ /* 0x000ee20000002500 */
[----:B-1----:R-:W-:-:S02]  /*0050*/  LOP3.LUT R0, R0, 0x7f, RZ, 0xc0, !PT ;  /* 0x0000007f00007812 */ /* 0x002fc400078ec0ff */
[----:B---3--:R-:W-:-:S03]  /*0060*/  SHF.R.S32.HI R4, RZ, 0x18, R7 ;  /* 0x00000018ff047819 */ /* 0x008fc60000011407 */
[----:B------:R-:W-:Y:S01]  /*0070*/  IMAD R7, R7, 0x80, R0 ;  /* 0x0000008007077824 */ /* 0x000fe200078e0200 */
[----:B------:R-:W-:-:S03]  /*0080*/  SGXT R0, R4, 0x1 ;  /* 0x000000010400781a */ /* 0x000fc60000000200 */
[----:B--2---:R-:W-:Y:S01]  /*0090*/  IMAD.WIDE R2, R7, 0x4, R2 ;  /* 0x0000000407027825 */ /* 0x004fe200078e0202 */
[----:B------:R-:W1:Y:S01]  /*00a0*/  LDC.64 R4, c[0x0][0x218] ;  /* 0x00008600ff047b82 */ /* 0x000e620000000a00 */
[----:B------:R-:W-:-:S04]  /*00b0*/  LEA.HI R0, R0, R7, RZ, 0xa ;  /* 0x0000000700007211 */ /* 0x000fc800078f50ff */
[----:B------:R-:W-:-:S04]  /*00c0*/  SHF.R.S32.HI R0, RZ, 0xa, R0 ;  /* 0x0000000aff007819 */ /* 0x000fc80000011400 */
[----:B------:R-:W-:-:S04]  /*00d0*/  LEA.HI R6, R0, R0, RZ, 0x3 ;  /* 0x0000000000067211 */ /* 0x000fc800078f18ff */
[----:B------:R-:W-:-:S05]  /*00e0*/  LOP3.LUT R9, R6, 0xfffffff8, RZ, 0xc0, !PT ;  /* 0xfffffff806097812 */ /* 0x000fca00078ec0ff */
[----:B------:R-:W-:Y:S02]  /*00f0*/  IMAD.IADD R9, R0, 0x1, -R9 ;  /* 0x0000000100097824 */ /* 0x000fe400078e0a09 */
[----:B------:R-:W2:Y:S02]  /*0100*/  LDG.E R0, desc[UR4][R2.64] ;  /* 0x0000000402007981 */ /* 0x000ea4000c1e1900 */
[----:B-1----:R-:W-:-:S06]  /*0110*/  IMAD.WIDE R4, R9, 0x4, R4 ;  /* 0x0000000409047825 */ /* 0x002fcc00078e0204 */
[----:B------:R-:W2:Y:S02]  /*0120*/  LDG.E.EL R5, desc[UR4][R4.64] ;  /* 0x0000000404057981 */ /* 0x000ea4000c2e1900 */
[----:B--2---:R-:W-:-:S05]  /*0130*/  FADD R7, R0, R5 ;  /* 0x0000000500077221 */ /* 0x004fca0000000000 */
[----:B------:R-:W-:Y:S01]  /*0140*/  STG.E desc[UR4][R2.64], R7 ;  /* 0x0000000702007986 */ /* 0x000fe2000c101904 */
[----:B------:R-:W-:Y:S05]  /*0150*/  EXIT ;  /* 0x000000000000794d */ /* 0x000fea0003800000 */
.L_x_0:
[----:B------:R-:W-:-:S00]  /*0160*/  BRA `(.L_x_0) ;  /* 0xfffffffc00fc7947 */ /* 0x000fc0000383ffff */
[----:B------:R-:W-:-:S00]  /*0170*/  NOP ;  /* 0x0000000000007918 */ /* 0x000fc00000000000 */
        /* <DEDUP_REMOVED lines=8> */
.L_x_1:


//--------------------- .nv.constant0.triton_poi_fused_convolution_34 --------------------------
	.section	.nv.constant0.triton_poi_fused_convolution_34,"a",@progbits
	.sectionflags	@""
	.align	4
.nv.constant0.triton_poi_fused_convolution_34:
	.zero		548
